//
// Generated by NVIDIA NVVM Compiler
//
// Compiler Build ID: CL-36424714
// Cuda compilation tools, release 13.0, V13.0.88
// Based on NVVM 20.0.0
//

.version 9.0
.target sm_100
.address_size 64

	// .globl	_Z12helloFromGPUv
.extern .func  (.param .b32 func_retval0) vprintf
(
	.param .b64 vprintf_param_0,
	.param .b64 vprintf_param_1
)
;
.global .align 1 .b8 $str[22] = {72, 101, 108, 108, 111, 32, 87, 111, 114, 108, 100, 32, 102, 114, 111, 109, 32, 71, 80, 85, 10};

.visible .entry _Z12helloFromGPUv()
{
	.reg .b32 	%r<3>;
	.reg .b64 	%rd<3>;

	mov.u64 	%rd1, $str;
	cvta.global.u64 	%rd2, %rd1;
	{ // callseq 0, 0
	.param .b64 param0;
	st.param.b64 	[param0], %rd2;
	.param .b64 param1;
	st.param.b64 	[param1], 0;
	.param .b32 retval0;
	call.uni (retval0), 
	vprintf, 
	(
	param0, 
	param1
	);
	ld.param.b32 	%r1, [retval0];
	} // callseq 0
	ret;

}


// ===== COMPILED SASS (sm_100) =====

	.target	sm_100

	.elftype	@"ET_EXEC"


//--------------------- .note.nv.tkinfo           --------------------------
	.section	.note.nv.tkinfo,"",@"SHT_NOTE"
	.sectionflags	@"SHF_NOTE_NV_TKINFO"
	.tkinfo
        /*0018*/ 	.word	0x00000002
        /*0030*/ 	.string	""
        /*0030*/ 	.string	"ptxas"
        /*0030*/ 	.string	"Cuda compilation tools, release 13.0, V13.0.88"
        /*0030*/ 	.string	"Build cuda_13.0.r13.0/compiler.36424714_0"
        /*0030*/ 	.string	"-arch sm_100 -m 64 "



//--------------------- .note.nv.cuinfo           --------------------------
	.section	.note.nv.cuinfo,"",@"SHT_NOTE"
	.sectionflags	@"SHF_NOTE_NV_CUINFO"
        /*0018*/ 	.short	0x0002
        /*001a*/ 	.short	0x0064
        /*001c*/ 	.short	0x0082
	.zero		2


//--------------------- .nv.info                  --------------------------
	.section	.nv.info,"",@"SHT_CUDA_INFO"
	.align	4


	//----- nvinfo : EIATTR_REGCOUNT
	.align		4
        /*0000*/ 	.byte	0x04, 0x2f
        /*0002*/ 	.short	(.L_2 - .L_1)
	.align		4
.L_1:
        /*0004*/ 	.word	index@(_Z12helloFromGPUv)
        /*0008*/ 	.word	0x00000018


	//----- nvinfo : EIATTR_FRAME_SIZE
	.align		4
.L_2:
        /*000c*/ 	.byte	0x04, 0x11
        /*000e*/ 	.short	(.L_4 - .L_3)
	.align		4
.L_3:
        /*0010*/ 	.word	index@(_Z12helloFromGPUv)
        /*0014*/ 	.word	0x00000000


	//----- nvinfo : EIATTR_MIN_STACK_SIZE
	.align		4
.L_4:
        /*0018*/ 	.byte	0x04, 0x12
        /*001a*/ 	.short	(.L_6 - .L_5)
	.align		4
.L_5:
        /*001c*/ 	.word	index@(_Z12helloFromGPUv)
        /*0020*/ 	.word	0x00000000
.L_6:


//--------------------- .nv.compat                --------------------------
	.section	.nv.compat,"",@"SHT_CUDA_COMPAT_INFO"
	.align	4
        /*0000*/ 	.byte	0x02, 0x09, 0x00, 0x00, 0x02, 0x02, 0x01, 0x00, 0x02, 0x05, 0x05, 0x00, 0x03, 0x07, 0x01, 0x01
        /*0010*/ 	.byte	0x02, 0x03, 0x00, 0x00, 0x02, 0x06, 0x01, 0x00, 0x04, 0x0b, 0x08, 0x00, 0x09, 0x00, 0x00, 0x00
        /*0020*/ 	.byte	0x00, 0x00, 0x00, 0x00


//--------------------- .nv.info._Z12helloFromGPUv --------------------------
	.section	.nv.info._Z12helloFromGPUv,"",@"SHT_CUDA_INFO"
	.sectionflags	@""
	.align	4


	//----- nvinfo : EIATTR_CUDA_API_VERSION
	.align		4
        /*0000*/ 	.byte	0x04, 0x37
        /*0002*/ 	.short	(.L_8 - .L_7)
.L_7:
        /*0004*/ 	.word	0x00000082


	//----- nvinfo : EIATTR_SPARSE_MMA_MASK
	.align		4
.L_8:
        /*0008*/ 	.byte	0x03, 0x50
        /*000a*/ 	.short	0x0000


	//----- nvinfo : EIATTR_MAXREG_COUNT
	.align		4
        /*000c*/ 	.byte	0x03, 0x1b
        /*000e*/ 	.short	0x00ff


	//----- nvinfo : EIATTR_EXTERNS
	.align		4
        /*0010*/ 	.byte	0x04, 0x0f
        /*0012*/ 	.short	(.L_10 - .L_9)


	//   ....[0]....
	.align		4
.L_9:
        /*0014*/ 	.word	index@(vprintf)


	//----- nvinfo : EIATTR_MERCURY_ISA_VERSION
	.align		4
.L_10:
        /*0018*/ 	.byte	0x03, 0x5f
        /*001a*/ 	.short	0x0101


	//----- nvinfo : EIATTR_VRC_CTA_INIT_COUNT
	.align		4
        /*001c*/ 	.byte	0x02, 0x4a
	.zero		1
	.zero		1


	//----- nvinfo : EIATTR_SYSCALL_OFFSETS
	.align		4
        /*0020*/ 	.byte	0x04, 0x46
        /*0022*/ 	.short	(.L_12 - .L_11)


	//   ....[0]....
.L_11:
        /*0024*/ 	.word	0x00000080


	//----- nvinfo : EIATTR_EXIT_INSTR_OFFSETS
	.align		4
.L_12:
        /*0028*/ 	.byte	0x04, 0x1c
        /*002a*/ 	.short	(.L_14 - .L_13)


	//   ....[0]....
.L_13:
        /*002c*/ 	.word	0x00000090


	//----- nvinfo : EIATTR_SW_WAR
	.align		4
.L_14:
        /*0030*/ 	.byte	0x04, 0x36
        /*0032*/ 	.short	(.L_16 - .L_15)
.L_15:
        /*0034*/ 	.word	0x00000008
.L_16:


//--------------------- .nv.callgraph             --------------------------
	.section	.nv.callgraph,"",@"SHT_CUDA_CALLGRAPH"
	.align	4
	.sectionentsize	8
	.align		4
        /*0000*/ 	.word	0x00000000
	.align		4
        /*0004*/ 	.word	0xffffffff
	.align		4
        /*0008*/ 	.word	index@(_Z12helloFromGPUv)
	.align		4
        /*000c*/ 	.word	index@(vprintf)
	.align		4
        /*0010*/ 	.word	0x00000000
	.align		4
        /*0014*/ 	.word	0xfffffffe
	.align		4
        /*0018*/ 	.word	0x00000000
	.align		4
        /*001c*/ 	.word	0xfffffffd
	.align		4
        /*0020*/ 	.word	0x00000000
	.align		4
        /*0024*/ 	.word	0xfffffffc


//--------------------- .nv.constant4             --------------------------
	.section	.nv.constant4,"a",@progbits
	.align	8
	.align		8
.nv.constant4:
        /*0000*/ 	.dword	vprintf
	.align		8
        /*0008*/ 	.dword	$str


//--------------------- .text._Z12helloFromGPUv   --------------------------
	.section	.text._Z12helloFromGPUv,"ax",@progbits
	.align	128
        .global         _Z12helloFromGPUv
        .type           _Z12helloFromGPUv,@function
        .size           _Z12helloFromGPUv,(.L_x_2 - _Z12helloFromGPUv)
        .other          _Z12helloFromGPUv,@"STO_CUDA_ENTRY STV_DEFAULT"
_Z12helloFromGPUv:
.text._Z12helloFromGPUv:
[----:B------:R-:W0:Y:S01]  /*0000*/  LDC R1, c[0x0][0x37c] ;  /* 0x0000df00ff017b82 */ /* 0x000e220000000800 */
[----:B------:R-:W-:Y:S01]  /*0010*/  MOV R0, 0x0 ;  /* 0x0000000000007802 */ /* 0x000fe20000000f00 */
[----:B------:R-:W1:Y:S01]  /*0020*/  LDCU.64 UR4, c[0x4][0x8] ;  /* 0x01000100ff0477ac */ /* 0x000e620008000a00 */
[----:B------:R-:W-:-:S05]  /*0030*/  CS2R R6, SRZ ;  /* 0x0000000000067805 */ /* 0x000fca000001ff00 */
[----:B------:R2:W3:Y:S01]  /*0040*/  LDC.64 R2, c[0x4][R0] ;  /* 0x0100000000027b82 */ /* 0x0004e20000000a00 */
[----:B-1----:R-:W-:Y:S02]  /*0050*/  IMAD.U32 R4, RZ, RZ, UR4 ;  /* 0x00000004ff047e24 */ /* 0x002fe4000f8e00ff */
[----:B--2---:R-:W-:-:S07]  /*0060*/  IMAD.U32 R5, RZ, RZ, UR5 ;  /* 0x00000005ff057e24 */ /* 0x004fce000f8e00ff */
[----:B------:R-:W-:-:S07]  /*0070*/  LEPC R20, `(.L_x_0) ;  /* 0x000000001014794e */ /* 0x000fce0000000000 */
[----:B0--3--:R-:W-:Y:S05]  /*0080*/  CALL.ABS.NOINC R2 ;  /* 0x0000000002007343 */ /* 0x009fea0003c00000 */
.L_x_0:
[----:B------:R-:W-:Y:S05]  /*0090*/  EXIT ;  /* 0x000000000000794d */ /* 0x000fea0003800000 */
.L_x_1:
[----:B------:R-:W-:-:S00]  /*00a0*/  BRA `(.L_x_1) ;  /* 0xfffffffc00fc7947 */ /* 0x000fc0000383ffff */
[----:B------:R-:W-:-:S00]  /*00b0*/  NOP ;  /* 0x0000000000007918 */ /* 0x000fc00000000000 */
        /* <DEDUP_REMOVED lines=12> */
.L_x_2:


//--------------------- .nv.global.init           --------------------------
	.section	.nv.global.init,"aw",@progbits
.nv.global.init:
	.type		$str,@object
	.size		$str,(.L_0 - $str)
$str:
        /*0000*/ 	.byte	0x48, 0x65, 0x6c, 0x6c, 0x6f, 0x20, 0x57, 0x6f, 0x72, 0x6c, 0x64, 0x20, 0x66, 0x72, 0x6f, 0x6d
        /*0010*/ 	.byte	0x20, 0x47, 0x50, 0x55, 0x0a, 0x00
.L_0:


//--------------------- .nv.shared.reserved.0     --------------------------
	.section	.nv.shared.reserved.0,"aw",@nobits
	.weak		__nv_reservedSMEM_offset_0_alias
	.size		__nv_reservedSMEM_offset_0_alias, 0, 64
	.other		__nv_reservedSMEM_offset_0_alias,@"STO_CUDA_RESERVED_SHARED STV_DEFAULT"
__nv_reservedSMEM_offset_0_alias:
	.zero		0
	.zero		64


//--------------------- .nv.constant0._Z12helloFromGPUv --------------------------
	.section	.nv.constant0._Z12helloFromGPUv,"a",@progbits
	.sectionflags	@""
	.align	4
.nv.constant0._Z12helloFromGPUv:
	.zero		896


//--------------------- SYMBOLS --------------------------

	.type		.nv.reservedSmem.offset0,@object
	.size		.nv.reservedSmem.offset0,0x4
	.type		vprintf,@function
